//
// Generated by NVIDIA NVVM Compiler
//
// Compiler Build ID: CL-36424714
// Cuda compilation tools, release 13.0, V13.0.88
// Based on NVVM 20.0.0
//

.version 9.0
.target sm_100
.address_size 64

	// .globl	_Z8arrayaddPfS_S_

.visible .entry _Z8arrayaddPfS_S_(
	.param .u64 .ptr .align 1 _Z8arrayaddPfS_S__param_0,
	.param .u64 .ptr .align 1 _Z8arrayaddPfS_S__param_1,
	.param .u64 .ptr .align 1 _Z8arrayaddPfS_S__param_2
)
{
	.reg .b32 	%r<5>;
	.reg .b32 	%f<4>;
	.reg .b64 	%rd<11>;

	ld.param.u64 	%rd1, [_Z8arrayaddPfS_S__param_0];
	ld.param.u64 	%rd2, [_Z8arrayaddPfS_S__param_1];
	ld.param.u64 	%rd3, [_Z8arrayaddPfS_S__param_2];
	cvta.to.global.u64 	%rd4, %rd1;
	cvta.to.global.u64 	%rd5, %rd3;
	cvta.to.global.u64 	%rd6, %rd2;
	mov.u32 	%r1, %tid.x;
	mov.u32 	%r2, %ctaid.x;
	mov.u32 	%r3, %ntid.x;
	mad.lo.s32 	%r4, %r2, %r3, %r1;
	mul.wide.s32 	%rd7, %r4, 4;
	add.s64 	%rd8, %rd6, %rd7;
	ld.global.f32 	%f1, [%rd8];
	add.s64 	%rd9, %rd5, %rd7;
	ld.global.f32 	%f2, [%rd9];
	add.f32 	%f3, %f1, %f2;
	add.s64 	%rd10, %rd4, %rd7;
	st.global.f32 	[%rd10], %f3;
	ret;

}


// ===== COMPILED SASS (sm_100) =====

	.target	sm_100

	.elftype	@"ET_EXEC"


//--------------------- .note.nv.tkinfo           --------------------------
	.section	.note.nv.tkinfo,"",@"SHT_NOTE"
	.sectionflags	@"SHF_NOTE_NV_TKINFO"
	.tkinfo
        /*0018*/ 	.word	0x00000002
        /*0030*/ 	.string	""
        /*0030*/ 	.string	"ptxas"
        /*0030*/ 	.string	"Cuda compilation tools, release 13.0, V13.0.88"
        /*0030*/ 	.string	"Build cuda_13.0.r13.0/compiler.36424714_0"
        /*0030*/ 	.string	"-arch sm_100 -m 64 "



//--------------------- .note.nv.cuinfo           --------------------------
	.section	.note.nv.cuinfo,"",@"SHT_NOTE"
	.sectionflags	@"SHF_NOTE_NV_CUINFO"
        /*0018*/ 	.short	0x0002
        /*001a*/ 	.short	0x0064
        /*001c*/ 	.short	0x0082
	.zero		2


//--------------------- .nv.info                  --------------------------
	.section	.nv.info,"",@"SHT_CUDA_INFO"
	.align	4


	//----- nvinfo : EIATTR_REGCOUNT
	.align		4
        /*0000*/ 	.byte	0x04, 0x2f
        /*0002*/ 	.short	(.L_1 - .L_0)
	.align		4
.L_0:
        /*0004*/ 	.word	index@(_Z8arrayaddPfS_S_)
        /*0008*/ 	.word	0x0000000c


	//----- nvinfo : EIATTR_FRAME_SIZE
	.align		4
.L_1:
        /*000c*/ 	.byte	0x04, 0x11
        /*000e*/ 	.short	(.L_3 - .L_2)
	.align		4
.L_2:
        /*0010*/ 	.word	index@(_Z8arrayaddPfS_S_)
        /*0014*/ 	.word	0x00000000


	//----- nvinfo : EIATTR_MIN_STACK_SIZE
	.align		4
.L_3:
        /*0018*/ 	.byte	0x04, 0x12
        /*001a*/ 	.short	(.L_5 - .L_4)
	.align		4
.L_4:
        /*001c*/ 	.word	index@(_Z8arrayaddPfS_S_)
        /*0020*/ 	.word	0x00000000
.L_5:


//--------------------- .nv.compat                --------------------------
	.section	.nv.compat,"",@"SHT_CUDA_COMPAT_INFO"
	.align	4
        /*0000*/ 	.byte	0x02, 0x09, 0x00, 0x00, 0x02, 0x02, 0x01, 0x00, 0x02, 0x05, 0x05, 0x00, 0x03, 0x07, 0x01, 0x01
        /*0010*/ 	.byte	0x02, 0x03, 0x00, 0x00, 0x02, 0x06, 0x01, 0x00, 0x04, 0x0b, 0x08, 0x00, 0x09, 0x00, 0x00, 0x00
        /*0020*/ 	.byte	0x00, 0x00, 0x00, 0x00


//--------------------- .nv.info._Z8arrayaddPfS_S_ --------------------------
	.section	.nv.info._Z8arrayaddPfS_S_,"",@"SHT_CUDA_INFO"
	.sectionflags	@""
	.align	4


	//----- nvinfo : EIATTR_CUDA_API_VERSION
	.align		4
        /*0000*/ 	.byte	0x04, 0x37
        /*0002*/ 	.short	(.L_7 - .L_6)
.L_6:
        /*0004*/ 	.word	0x00000082


	//----- nvinfo : EIATTR_KPARAM_INFO
	.align		4
.L_7:
        /*0008*/ 	.byte	0x04, 0x17
        /*000a*/ 	.short	(.L_9 - .L_8)
.L_8:
        /*000c*/ 	.word	0x00000000
        /*0010*/ 	.short	0x0002
        /*0012*/ 	.short	0x0010
        /*0014*/ 	.byte	0x00, 0xf5, 0x21, 0x00


	//----- nvinfo : EIATTR_KPARAM_INFO
	.align		4
.L_9:
        /*0018*/ 	.byte	0x04, 0x17
        /*001a*/ 	.short	(.L_11 - .L_10)
.L_10:
        /*001c*/ 	.word	0x00000000
        /*0020*/ 	.short	0x0001
        /*0022*/ 	.short	0x0008
        /*0024*/ 	.byte	0x00, 0xf5, 0x21, 0x00


	//----- nvinfo : EIATTR_KPARAM_INFO
	.align		4
.L_11:
        /*0028*/ 	.byte	0x04, 0x17
        /*002a*/ 	.short	(.L_13 - .L_12)
.L_12:
        /*002c*/ 	.word	0x00000000
        /*0030*/ 	.short	0x0000
        /*0032*/ 	.short	0x0000
        /*0034*/ 	.byte	0x00, 0xf5, 0x21, 0x00


	//----- nvinfo : EIATTR_SPARSE_MMA_MASK
	.align		4
.L_13:
        /*0038*/ 	.byte	0x03, 0x50
        /*003a*/ 	.short	0x0000


	//----- nvinfo : EIATTR_MAXREG_COUNT
	.align		4
        /*003c*/ 	.byte	0x03, 0x1b
        /*003e*/ 	.short	0x00ff


	//----- nvinfo : EIATTR_MERCURY_ISA_VERSION
	.align		4
        /*0040*/ 	.byte	0x03, 0x5f
        /*0042*/ 	.short	0x0101


	//----- nvinfo : EIATTR_VRC_CTA_INIT_COUNT
	.align		4
        /*0044*/ 	.byte	0x02, 0x4a
	.zero		1
	.zero		1


	//----- nvinfo : EIATTR_EXIT_INSTR_OFFSETS
	.align		4
        /*0048*/ 	.byte	0x04, 0x1c
        /*004a*/ 	.short	(.L_15 - .L_14)


	//   ....[0]....
.L_14:
        /*004c*/ 	.word	0x00000100


	//----- nvinfo : EIATTR_CBANK_PARAM_SIZE
	.align		4
.L_15:
        /*0050*/ 	.byte	0x03, 0x19
        /*0052*/ 	.short	0x0018


	//----- nvinfo : EIATTR_PARAM_CBANK
	.align		4
        /*0054*/ 	.byte	0x04, 0x0a
        /*0056*/ 	.short	(.L_17 - .L_16)
	.align		4
.L_16:
        /*0058*/ 	.word	index@(.nv.constant0._Z8arrayaddPfS_S_)
        /*005c*/ 	.short	0x0380
        /*005e*/ 	.short	0x0018


	//----- nvinfo : EIATTR_SW_WAR
	.align		4
.L_17:
        /*0060*/ 	.byte	0x04, 0x36
        /*0062*/ 	.short	(.L_19 - .L_18)
.L_18:
        /*0064*/ 	.word	0x00000008
.L_19:


//--------------------- .nv.callgraph             --------------------------
	.section	.nv.callgraph,"",@"SHT_CUDA_CALLGRAPH"
	.align	4
	.sectionentsize	8
	.align		4
        /*0000*/ 	.word	0x00000000
	.align		4
        /*0004*/ 	.word	0xffffffff
	.align		4
        /*0008*/ 	.word	0x00000000
	.align		4
        /*000c*/ 	.word	0xfffffffe
	.align		4
        /*0010*/ 	.word	0x00000000
	.align		4
        /*0014*/ 	.word	0xfffffffd
	.align		4
        /*0018*/ 	.word	0x00000000
	.align		4
        /*001c*/ 	.word	0xfffffffc


//--------------------- .text._Z8arrayaddPfS_S_   --------------------------
	.section	.text._Z8arrayaddPfS_S_,"ax",@progbits
	.align	128
        .global         _Z8arrayaddPfS_S_
        .type           _Z8arrayaddPfS_S_,@function
        .size           _Z8arrayaddPfS_S_,(.L_x_1 - _Z8arrayaddPfS_S_)
        .other          _Z8arrayaddPfS_S_,@"STO_CUDA_ENTRY STV_DEFAULT"
_Z8arrayaddPfS_S_:
.text._Z8arrayaddPfS_S_:
[----:B------:R-:W-:Y:S01]  /*0000*/  LDC R1, c[0x0][0x37c] ;  /* 0x0000df00ff017b82 */ /* 0x000fe20000000800 */
[----:B------:R-:W0:Y:S07]  /*0010*/  S2R R9, SR_TID.X ;  /* 0x0000000000097919 */ /* 0x000e2e0000002100 */
[----:B------:R-:W0:Y:S01]  /*0020*/  S2UR UR6, SR_CTAID.X ;  /* 0x00000000000679c3 */ /* 0x000e220000002500 */
[----:B------:R-:W1:Y:S07]  /*0030*/  LDCU.64 UR4, c[0x0][0x358] ;  /* 0x00006b00ff0477ac */ /* 0x000e6e0008000a00 */
[----:B------:R-:W0:Y:S08]  /*0040*/  LDC R0, c[0x0][0x360] ;  /* 0x0000d800ff007b82 */ /* 0x000e300000000800 */
[----:B------:R-:W2:Y:S08]  /*0050*/  LDC.64 R2, c[0x0][0x388] ;  /* 0x0000e200ff027b82 */ /* 0x000eb00000000a00 */
[----:B------:R-:W3:Y:S01]  /*0060*/  LDC.64 R4, c[0x0][0x390] ;  /* 0x0000e400ff047b82 */ /* 0x000ee20000000a00 */
[----:B0-----:R-:W-:-:S07]  /*0070*/  IMAD R9, R0, UR6, R9 ;  /* 0x0000000600097c24 */ /* 0x001fce000f8e0209 */
[----:B------:R-:W0:Y:S01]  /*0080*/  LDC.64 R6, c[0x0][0x380] ;  /* 0x0000e000ff067b82 */ /* 0x000e220000000a00 */
[----:B--2---:R-:W-:-:S06]  /*0090*/  IMAD.WIDE R2, R9, 0x4, R2 ;  /* 0x0000000409027825 */ /* 0x004fcc00078e0202 */
[----:B-1----:R-:W2:Y:S01]  /*00a0*/  LDG.E R2, desc[UR4][R2.64] ;  /* 0x0000000402027981 */ /* 0x002ea2000c1e1900 */
[----:B---3--:R-:W-:-:S06]  /*00b0*/  IMAD.WIDE R4, R9, 0x4, R4 ;  /* 0x0000000409047825 */ /* 0x008fcc00078e0204 */
[----:B------:R-:W2:Y:S01]  /*00c0*/  LDG.E R5, desc[UR4][R4.64] ;  /* 0x0000000404057981 */ /* 0x000ea2000c1e1900 */
[----:B0-----:R-:W-:-:S04]  /*00d0*/  IMAD.WIDE R6, R9, 0x4, R6 ;  /* 0x0000000409067825 */ /* 0x001fc800078e0206 */
[----:B--2---:R-:W-:-:S05]  /*00e0*/  FADD R9, R2, R5 ;  /* 0x0000000502097221 */ /* 0x004fca0000000000 */
[----:B------:R-:W-:Y:S01]  /*00f0*/  STG.E desc[UR4][R6.64], R9 ;  /* 0x0000000906007986 */ /* 0x000fe2000c101904 */
[----:B------:R-:W-:Y:S05]  /*0100*/  EXIT ;  /* 0x000000000000794d */ /* 0x000fea0003800000 */
.L_x_0:
[----:B------:R-:W-:-:S00]  /*0110*/  BRA `(.L_x_0) ;  /* 0xfffffffc00fc7947 */ /* 0x000fc0000383ffff */
[----:B------:R-:W-:-:S00]  /*0120*/  NOP ;  /* 0x0000000000007918 */ /* 0x000fc00000000000 */
        /* <DEDUP_REMOVED lines=13> */
.L_x_1:


//--------------------- .nv.shared.reserved.0     --------------------------
	.section	.nv.shared.reserved.0,"aw",@nobits
	.weak		__nv_reservedSMEM_offset_0_alias
	.size		__nv_reservedSMEM_offset_0_alias, 0, 64
	.other		__nv_reservedSMEM_offset_0_alias,@"STO_CUDA_RESERVED_SHARED STV_DEFAULT"
__nv_reservedSMEM_offset_0_alias:
	.zero		0
	.zero		64


//--------------------- .nv.constant0._Z8arrayaddPfS_S_ --------------------------
	.section	.nv.constant0._Z8arrayaddPfS_S_,"a",@progbits
	.sectionflags	@""
	.align	4
.nv.constant0._Z8arrayaddPfS_S_:
	.zero		920


//--------------------- SYMBOLS --------------------------

	.type		.nv.reservedSmem.offset0,@object
	.size		.nv.reservedSmem.offset0,0x4
